//
// Generated by NVIDIA NVVM Compiler
//
// Compiler Build ID: CL-36424714
// Cuda compilation tools, release 13.0, V13.0.88
// Based on NVVM 20.0.0
//

.version 9.0
.target sm_100
.address_size 64

	// .globl	_Z15atomicMaxKernelPKfPfi

.visible .entry _Z15atomicMaxKernelPKfPfi(
	.param .u64 .ptr .align 1 _Z15atomicMaxKernelPKfPfi_param_0,
	.param .u64 .ptr .align 1 _Z15atomicMaxKernelPKfPfi_param_1,
	.param .u32 _Z15atomicMaxKernelPKfPfi_param_2
)
{
	.reg .pred 	%p<3>;
	.reg .b32 	%r<11>;
	.reg .b32 	%f<4>;
	.reg .b64 	%rd<7>;

	ld.param.u64 	%rd2, [_Z15atomicMaxKernelPKfPfi_param_0];
	ld.param.u64 	%rd3, [_Z15atomicMaxKernelPKfPfi_param_1];
	ld.param.u32 	%r5, [_Z15atomicMaxKernelPKfPfi_param_2];
	cvta.to.global.u64 	%rd1, %rd3;
	mov.u32 	%r6, %tid.x;
	mov.u32 	%r7, %ctaid.x;
	mov.u32 	%r8, %ntid.x;
	mad.lo.s32 	%r1, %r7, %r8, %r6;
	setp.ge.s32 	%p1, %r1, %r5;
	@%p1 bra 	$L__BB0_3;
	cvta.to.global.u64 	%rd4, %rd2;
	mul.wide.s32 	%rd5, %r1, 4;
	add.s64 	%rd6, %rd4, %rd5;
	ld.global.f32 	%f1, [%rd6];
	ld.global.u32 	%r10, [%rd1];
$L__BB0_2:
	mov.b32 	%f2, %r10;
	max.f32 	%f3, %f1, %f2;
	mov.b32 	%r9, %f3;
	atom.relaxed.global.cas.b32 	%r4, [%rd1], %r10, %r9;
	setp.ne.s32 	%p2, %r10, %r4;
	mov.u32 	%r10, %r4;
	@%p2 bra 	$L__BB0_2;
$L__BB0_3:
	ret;

}
	// .globl	_Z16atomicExchKernelPffi
.visible .entry _Z16atomicExchKernelPffi(
	.param .u64 .ptr .align 1 _Z16atomicExchKernelPffi_param_0,
	.param .f32 _Z16atomicExchKernelPffi_param_1,
	.param .u32 _Z16atomicExchKernelPffi_param_2
)
{
	.reg .pred 	%p<2>;
	.reg .b32 	%r<8>;
	.reg .b32 	%f<4>;
	.reg .b64 	%rd<5>;

	ld.param.u64 	%rd1, [_Z16atomicExchKernelPffi_param_0];
	ld.param.f32 	%f1, [_Z16atomicExchKernelPffi_param_1];
	ld.param.u32 	%r2, [_Z16atomicExchKernelPffi_param_2];
	mov.u32 	%r3, %tid.x;
	mov.u32 	%r4, %ctaid.x;
	mov.u32 	%r5, %ntid.x;
	mad.lo.s32 	%r1, %r4, %r5, %r3;
	setp.ge.s32 	%p1, %r1, %r2;
	@%p1 bra 	$L__BB1_2;
	cvta.to.global.u64 	%rd2, %rd1;
	mul.wide.s32 	%rd3, %r1, 4;
	add.s64 	%rd4, %rd2, %rd3;
	mov.b32 	%r6, %f1;
	atom.global.exch.b32 	%r7, [%rd4], %r6;
	mov.b32 	%f2, %r7;
	add.f32 	%f3, %f1, %f2;
	st.global.f32 	[%rd4], %f3;
$L__BB1_2:
	ret;

}


// ===== COMPILED SASS (sm_100) =====

	.target	sm_100

	.elftype	@"ET_EXEC"


//--------------------- .note.nv.tkinfo           --------------------------
	.section	.note.nv.tkinfo,"",@"SHT_NOTE"
	.sectionflags	@"SHF_NOTE_NV_TKINFO"
	.tkinfo
        /*0018*/ 	.word	0x00000002
        /*0030*/ 	.string	""
        /*0030*/ 	.string	"ptxas"
        /*0030*/ 	.string	"Cuda compilation tools, release 13.0, V13.0.88"
        /*0030*/ 	.string	"Build cuda_13.0.r13.0/compiler.36424714_0"
        /*0030*/ 	.string	"-arch sm_100 -m 64 "



//--------------------- .note.nv.cuinfo           --------------------------
	.section	.note.nv.cuinfo,"",@"SHT_NOTE"
	.sectionflags	@"SHF_NOTE_NV_CUINFO"
        /*0018*/ 	.short	0x0002
        /*001a*/ 	.short	0x0064
        /*001c*/ 	.short	0x0082
	.zero		2


//--------------------- .nv.info                  --------------------------
	.section	.nv.info,"",@"SHT_CUDA_INFO"
	.align	4


	//----- nvinfo : EIATTR_REGCOUNT
	.align		4
        /*0000*/ 	.byte	0x04, 0x2f
        /*0002*/ 	.short	(.L_1 - .L_0)
	.align		4
.L_0:
        /*0004*/ 	.word	index@(_Z15atomicMaxKernelPKfPfi)
        /*0008*/ 	.word	0x0000000a


	//----- nvinfo : EIATTR_FRAME_SIZE
	.align		4
.L_1:
        /*000c*/ 	.byte	0x04, 0x11
        /*000e*/ 	.short	(.L_3 - .L_2)
	.align		4
.L_2:
        /*0010*/ 	.word	index@(_Z15atomicMaxKernelPKfPfi)
        /*0014*/ 	.word	0x00000000


	//----- nvinfo : EIATTR_REGCOUNT
	.align		4
.L_3:
        /*0018*/ 	.byte	0x04, 0x2f
        /*001a*/ 	.short	(.L_5 - .L_4)
	.align		4
.L_4:
        /*001c*/ 	.word	index@(_Z16atomicExchKernelPffi)
        /*0020*/ 	.word	0x0000000a


	//----- nvinfo : EIATTR_FRAME_SIZE
	.align		4
.L_5:
        /*0024*/ 	.byte	0x04, 0x11
        /*0026*/ 	.short	(.L_7 - .L_6)
	.align		4
.L_6:
        /*0028*/ 	.word	index@(_Z16atomicExchKernelPffi)
        /*002c*/ 	.word	0x00000000


	//----- nvinfo : EIATTR_MIN_STACK_SIZE
	.align		4
.L_7:
        /*0030*/ 	.byte	0x04, 0x12
        /*0032*/ 	.short	(.L_9 - .L_8)
	.align		4
.L_8:
        /*0034*/ 	.word	index@(_Z16atomicExchKernelPffi)
        /*0038*/ 	.word	0x00000000


	//----- nvinfo : EIATTR_MIN_STACK_SIZE
	.align		4
.L_9:
        /*003c*/ 	.byte	0x04, 0x12
        /*003e*/ 	.short	(.L_11 - .L_10)
	.align		4
.L_10:
        /*0040*/ 	.word	index@(_Z15atomicMaxKernelPKfPfi)
        /*0044*/ 	.word	0x00000000
.L_11:


//--------------------- .nv.compat                --------------------------
	.section	.nv.compat,"",@"SHT_CUDA_COMPAT_INFO"
	.align	4
        /*0000*/ 	.byte	0x02, 0x09, 0x00, 0x00, 0x02, 0x02, 0x01, 0x00, 0x02, 0x05, 0x05, 0x00, 0x03, 0x07, 0x01, 0x01
        /*0010*/ 	.byte	0x02, 0x03, 0x00, 0x00, 0x02, 0x06, 0x01, 0x00, 0x04, 0x0b, 0x08, 0x00, 0x09, 0x00, 0x00, 0x00
        /*0020*/ 	.byte	0x00, 0x00, 0x00, 0x00


//--------------------- .nv.info._Z16atomicExchKernelPffi --------------------------
	.section	.nv.info._Z16atomicExchKernelPffi,"",@"SHT_CUDA_INFO"
	.sectionflags	@""
	.align	4


	//----- nvinfo : EIATTR_CUDA_API_VERSION
	.align		4
        /*0000*/ 	.byte	0x04, 0x37
        /*0002*/ 	.short	(.L_13 - .L_12)
.L_12:
        /*0004*/ 	.word	0x00000082


	//----- nvinfo : EIATTR_KPARAM_INFO
	.align		4
.L_13:
        /*0008*/ 	.byte	0x04, 0x17
        /*000a*/ 	.short	(.L_15 - .L_14)
.L_14:
        /*000c*/ 	.word	0x00000000
        /*0010*/ 	.short	0x0002
        /*0012*/ 	.short	0x000c
        /*0014*/ 	.byte	0x00, 0xf0, 0x11, 0x00


	//----- nvinfo : EIATTR_KPARAM_INFO
	.align		4
.L_15:
        /*0018*/ 	.byte	0x04, 0x17
        /*001a*/ 	.short	(.L_17 - .L_16)
.L_16:
        /*001c*/ 	.word	0x00000000
        /*0020*/ 	.short	0x0001
        /*0022*/ 	.short	0x0008
        /*0024*/ 	.byte	0x00, 0xf0, 0x11, 0x00


	//----- nvinfo : EIATTR_KPARAM_INFO
	.align		4
.L_17:
        /*0028*/ 	.byte	0x04, 0x17
        /*002a*/ 	.short	(.L_19 - .L_18)
.L_18:
        /*002c*/ 	.word	0x00000000
        /*0030*/ 	.short	0x0000
        /*0032*/ 	.short	0x0000
        /*0034*/ 	.byte	0x00, 0xf5, 0x21, 0x00


	//----- nvinfo : EIATTR_SPARSE_MMA_MASK
	.align		4
.L_19:
        /*0038*/ 	.byte	0x03, 0x50
        /*003a*/ 	.short	0x0000


	//----- nvinfo : EIATTR_MAXREG_COUNT
	.align		4
        /*003c*/ 	.byte	0x03, 0x1b
        /*003e*/ 	.short	0x00ff


	//----- nvinfo : EIATTR_MERCURY_ISA_VERSION
	.align		4
        /*0040*/ 	.byte	0x03, 0x5f
        /*0042*/ 	.short	0x0101


	//----- nvinfo : EIATTR_VRC_CTA_INIT_COUNT
	.align		4
        /*0044*/ 	.byte	0x02, 0x4a
	.zero		1
	.zero		1


	//----- nvinfo : EIATTR_EXIT_INSTR_OFFSETS
	.align		4
        /*0048*/ 	.byte	0x04, 0x1c
        /*004a*/ 	.short	(.L_21 - .L_20)


	//   ....[0]....
.L_20:
        /*004c*/ 	.word	0x00000070


	//   ....[1]....
        /*0050*/ 	.word	0x00000100


	//----- nvinfo : EIATTR_CBANK_PARAM_SIZE
	.align		4
.L_21:
        /*0054*/ 	.byte	0x03, 0x19
        /*0056*/ 	.short	0x0010


	//----- nvinfo : EIATTR_PARAM_CBANK
	.align		4
        /*0058*/ 	.byte	0x04, 0x0a
        /*005a*/ 	.short	(.L_23 - .L_22)
	.align		4
.L_22:
        /*005c*/ 	.word	index@(.nv.constant0._Z16atomicExchKernelPffi)
        /*0060*/ 	.short	0x0380
        /*0062*/ 	.short	0x0010


	//----- nvinfo : EIATTR_SW_WAR
	.align		4
.L_23:
        /*0064*/ 	.byte	0x04, 0x36
        /*0066*/ 	.short	(.L_25 - .L_24)
.L_24:
        /*0068*/ 	.word	0x00000008
.L_25:


//--------------------- .nv.info._Z15atomicMaxKernelPKfPfi --------------------------
	.section	.nv.info._Z15atomicMaxKernelPKfPfi,"",@"SHT_CUDA_INFO"
	.sectionflags	@""
	.align	4


	//----- nvinfo : EIATTR_CUDA_API_VERSION
	.align		4
        /*0000*/ 	.byte	0x04, 0x37
        /*0002*/ 	.short	(.L_27 - .L_26)
.L_26:
        /*0004*/ 	.word	0x00000082


	//----- nvinfo : EIATTR_KPARAM_INFO
	.align		4
.L_27:
        /*0008*/ 	.byte	0x04, 0x17
        /*000a*/ 	.short	(.L_29 - .L_28)
.L_28:
        /*000c*/ 	.word	0x00000000
        /*0010*/ 	.short	0x0002
        /*0012*/ 	.short	0x0010
        /*0014*/ 	.byte	0x00, 0xf0, 0x11, 0x00


	//----- nvinfo : EIATTR_KPARAM_INFO
	.align		4
.L_29:
        /*0018*/ 	.byte	0x04, 0x17
        /*001a*/ 	.short	(.L_31 - .L_30)
.L_30:
        /*001c*/ 	.word	0x00000000
        /*0020*/ 	.short	0x0001
        /*0022*/ 	.short	0x0008
        /*0024*/ 	.byte	0x00, 0xf5, 0x21, 0x00


	//----- nvinfo : EIATTR_KPARAM_INFO
	.align		4
.L_31:
        /*0028*/ 	.byte	0x04, 0x17
        /*002a*/ 	.short	(.L_33 - .L_32)
.L_32:
        /*002c*/ 	.word	0x00000000
        /*0030*/ 	.short	0x0000
        /*0032*/ 	.short	0x0000
        /*0034*/ 	.byte	0x00, 0xf5, 0x21, 0x00


	//----- nvinfo : EIATTR_SPARSE_MMA_MASK
	.align		4
.L_33:
        /*0038*/ 	.byte	0x03, 0x50
        /*003a*/ 	.short	0x0000


	//----- nvinfo : EIATTR_MAXREG_COUNT
	.align		4
        /*003c*/ 	.byte	0x03, 0x1b
        /*003e*/ 	.short	0x00ff


	//----- nvinfo : EIATTR_MERCURY_ISA_VERSION
	.align		4
        /*0040*/ 	.byte	0x03, 0x5f
        /*0042*/ 	.short	0x0101


	//----- nvinfo : EIATTR_VRC_CTA_INIT_COUNT
	.align		4
        /*0044*/ 	.byte	0x02, 0x4a
	.zero		1
	.zero		1


	//----- nvinfo : EIATTR_EXIT_INSTR_OFFSETS
	.align		4
        /*0048*/ 	.byte	0x04, 0x1c
        /*004a*/ 	.short	(.L_35 - .L_34)


	//   ....[0]....
.L_34:
        /*004c*/ 	.word	0x00000070


	//   ....[1]....
        /*0050*/ 	.word	0x00000140


	//----- nvinfo : EIATTR_CRS_STACK_SIZE
	.align		4
.L_35:
        /*0054*/ 	.byte	0x04, 0x1e
        /*0056*/ 	.short	(.L_37 - .L_36)
.L_36:
        /*0058*/ 	.word	0x00000000


	//----- nvinfo : EIATTR_CBANK_PARAM_SIZE
	.align		4
.L_37:
        /*005c*/ 	.byte	0x03, 0x19
        /*005e*/ 	.short	0x0014


	//----- nvinfo : EIATTR_PARAM_CBANK
	.align		4
        /*0060*/ 	.byte	0x04, 0x0a
        /*0062*/ 	.short	(.L_39 - .L_38)
	.align		4
.L_38:
        /*0064*/ 	.word	index@(.nv.constant0._Z15atomicMaxKernelPKfPfi)
        /*0068*/ 	.short	0x0380
        /*006a*/ 	.short	0x0014


	//----- nvinfo : EIATTR_SW_WAR
	.align		4
.L_39:
        /*006c*/ 	.byte	0x04, 0x36
        /*006e*/ 	.short	(.L_41 - .L_40)
.L_40:
        /*0070*/ 	.word	0x00000008
.L_41:


//--------------------- .nv.callgraph             --------------------------
	.section	.nv.callgraph,"",@"SHT_CUDA_CALLGRAPH"
	.align	4
	.sectionentsize	8
	.align		4
        /*0000*/ 	.word	0x00000000
	.align		4
        /*0004*/ 	.word	0xffffffff
	.align		4
        /*0008*/ 	.word	0x00000000
	.align		4
        /*000c*/ 	.word	0xfffffffe
	.align		4
        /*0010*/ 	.word	0x00000000
	.align		4
        /*0014*/ 	.word	0xfffffffd
	.align		4
        /*0018*/ 	.word	0x00000000
	.align		4
        /*001c*/ 	.word	0xfffffffc


//--------------------- .text._Z16atomicExchKernelPffi --------------------------
	.section	.text._Z16atomicExchKernelPffi,"ax",@progbits
	.align	128
        .global         _Z16atomicExchKernelPffi
        .type           _Z16atomicExchKernelPffi,@function
        .size           _Z16atomicExchKernelPffi,(.L_x_3 - _Z16atomicExchKernelPffi)
        .other          _Z16atomicExchKernelPffi,@"STO_CUDA_ENTRY STV_DEFAULT"
_Z16atomicExchKernelPffi:
.text._Z16atomicExchKernelPffi:
[----:B------:R-:W-:Y:S01]  /*0000*/  LDC R1, c[0x0][0x37c] ;  /* 0x0000df00ff017b82 */ /* 0x000fe20000000800 */
[----:B------:R-:W0:Y:S07]  /*0010*/  S2R R5, SR_TID.X ;  /* 0x0000000000057919 */ /* 0x000e2e0000002100 */
[----:B------:R-:W0:Y:S01]  /*0020*/  S2UR UR4, SR_CTAID.X ;  /* 0x00000000000479c3 */ /* 0x000e220000002500 */
[----:B------:R-:W1:Y:S07]  /*0030*/  LDCU UR5, c[0x0][0x38c] ;  /* 0x00007180ff0577ac */ /* 0x000e6e0008000800 */
[----:B------:R-:W0:Y:S02]  /*0040*/  LDC R0, c[0x0][0x360] ;  /* 0x0000d800ff007b82 */ /* 0x000e240000000800 */
[----:B0-----:R-:W-:-:S05]  /*0050*/  IMAD R5, R0, UR4, R5 ;  /* 0x0000000400057c24 */ /* 0x001fca000f8e0205 */
[----:B-1----:R-:W-:-:S13]  /*0060*/  ISETP.GE.AND P0, PT, R5, UR5, PT ;  /* 0x0000000505007c0c */ /* 0x002fda000bf06270 */
[----:B------:R-:W-:Y:S05]  /*0070*/  @P0 EXIT ;  /* 0x000000000000094d */ /* 0x000fea0003800000 */
[----:B------:R-:W0:Y:S01]  /*0080*/  LDC.64 R2, c[0x0][0x380] ;  /* 0x0000e000ff027b82 */ /* 0x000e220000000a00 */
[----:B------:R-:W1:Y:S01]  /*0090*/  LDCU.64 UR4, c[0x0][0x358] ;  /* 0x00006b00ff0477ac */ /* 0x000e620008000a00 */
[----:B------:R-:W2:Y:S06]  /*00a0*/  LDCU UR6, c[0x0][0x388] ;  /* 0x00007100ff0677ac */ /* 0x000eac0008000800 */
[----:B------:R-:W1:Y:S01]  /*00b0*/  LDC R7, c[0x0][0x388] ;  /* 0x0000e200ff077b82 */ /* 0x000e620000000800 */
[----:B0-----:R-:W-:-:S05]  /*00c0*/  IMAD.WIDE R2, R5, 0x4, R2 ;  /* 0x0000000405027825 */ /* 0x001fca00078e0202 */
[----:B-1----:R-:W2:Y:S02]  /*00d0*/  ATOMG.E.EXCH.STRONG.GPU PT, R0, desc[UR4][R2.64], R7 ;  /* 0x80000007020079a8 */ /* 0x002ea4000c1ef104 */
[----:B--2---:R-:W-:-:S05]  /*00e0*/  FADD R5, R0, UR6 ;  /* 0x0000000600057e21 */ /* 0x004fca0008000000 */
[----:B------:R-:W-:Y:S01]  /*00f0*/  STG.E desc[UR4][R2.64], R5 ;  /* 0x0000000502007986 */ /* 0x000fe2000c101904 */
[----:B------:R-:W-:Y:S05]  /*0100*/  EXIT ;  /* 0x000000000000794d */ /* 0x000fea0003800000 */
.L_x_0:
[----:B------:R-:W-:-:S00]  /*0110*/  BRA `(.L_x_0) ;  /* 0xfffffffc00fc7947 */ /* 0x000fc0000383ffff */
[----:B------:R-:W-:-:S00]  /*0120*/  NOP ;  /* 0x0000000000007918 */ /* 0x000fc00000000000 */
        /* <DEDUP_REMOVED lines=13> */
.L_x_3:


//--------------------- .text._Z15atomicMaxKernelPKfPfi --------------------------
	.section	.text._Z15atomicMaxKernelPKfPfi,"ax",@progbits
	.align	128
        .global         _Z15atomicMaxKernelPKfPfi
        .type           _Z15atomicMaxKernelPKfPfi,@function
        .size           _Z15atomicMaxKernelPKfPfi,(.L_x_4 - _Z15atomicMaxKernelPKfPfi)
        .other          _Z15atomicMaxKernelPKfPfi,@"STO_CUDA_ENTRY STV_DEFAULT"
_Z15atomicMaxKernelPKfPfi:
.text._Z15atomicMaxKernelPKfPfi:
        /* <DEDUP_REMOVED lines=9> */
[----:B------:R-:W1:Y:S07]  /*0090*/  LDCU.64 UR4, c[0x0][0x358] ;  /* 0x00006b00ff0477ac */ /* 0x000e6e0008000a00 */
[----:B------:R-:W2:Y:S01]  /*00a0*/  LDC.64 R4, c[0x0][0x388] ;  /* 0x0000e200ff047b82 */ /* 0x000ea20000000a00 */
[----:B0-----:R-:W-:-:S06]  /*00b0*/  IMAD.WIDE R2, R7, 0x4, R2 ;  /* 0x0000000407027825 */ /* 0x001fcc00078e0202 */
[----:B-1----:R0:W5:Y:S04]  /*00c0*/  LDG.E R3, desc[UR4][R2.64] ;  /* 0x0000000402037981 */ /* 0x002168000c1e1900 */
[----:B--2---:R0:W5:Y:S02]  /*00d0*/  LDG.E R6, desc[UR4][R4.64] ;  /* 0x0000000404067981 */ /* 0x004164000c1e1900 */
.L_x_1:
[----:B-----5:R-:W-:Y:S01]  /*00e0*/  FMNMX R7, R3, R6, !PT ;  /* 0x0000000603077209 */ /* 0x020fe20007800000 */
[----:B------:R-:W-:Y:S05]  /*00f0*/  YIELD ;  /* 0x0000000000007946 */ /* 0x000fea0003800000 */
[----:B------:R-:W2:Y:S02]  /*0100*/  ATOMG.E.CAS.STRONG.GPU PT, R7, [R4], R6, R7 ;  /* 0x00000006040773a9 */ /* 0x000ea400001ee107 */
[-C--:B--2---:R-:W-:Y:S02]  /*0110*/  ISETP.NE.AND P0, PT, R6, R7.reuse, PT ;  /* 0x000000070600720c */ /* 0x084fe40003f05270 */
[----:B------:R-:W-:-:S11]  /*0120*/  MOV R6, R7 ;  /* 0x0000000700067202 */ /* 0x000fd60000000f00 */
[----:B------:R-:W-:Y:S05]  /*0130*/  @P0 BRA `(.L_x_1) ;  /* 0xfffffffc00e80947 */ /* 0x000fea000383ffff */
[----:B------:R-:W-:Y:S05]  /*0140*/  EXIT ;  /* 0x000000000000794d */ /* 0x000fea0003800000 */
.L_x_2:
        /* <DEDUP_REMOVED lines=11> */
.L_x_4:


//--------------------- .nv.shared.reserved.0     --------------------------
	.section	.nv.shared.reserved.0,"aw",@nobits
	.weak		__nv_reservedSMEM_offset_0_alias
	.size		__nv_reservedSMEM_offset_0_alias, 0, 64
	.other		__nv_reservedSMEM_offset_0_alias,@"STO_CUDA_RESERVED_SHARED STV_DEFAULT"
__nv_reservedSMEM_offset_0_alias:
	.zero		0
	.zero		64


//--------------------- .nv.constant0._Z16atomicExchKernelPffi --------------------------
	.section	.nv.constant0._Z16atomicExchKernelPffi,"a",@progbits
	.sectionflags	@""
	.align	4
.nv.constant0._Z16atomicExchKernelPffi:
	.zero		912


//--------------------- .nv.constant0._Z15atomicMaxKernelPKfPfi --------------------------
	.section	.nv.constant0._Z15atomicMaxKernelPKfPfi,"a",@progbits
	.sectionflags	@""
	.align	4
.nv.constant0._Z15atomicMaxKernelPKfPfi:
	.zero		916


//--------------------- SYMBOLS --------------------------

	.type		.nv.reservedSmem.offset0,@object
	.size		.nv.reservedSmem.offset0,0x4
